//
// Generated by NVIDIA NVVM Compiler
//
// Compiler Build ID: CL-36424714
// Cuda compilation tools, release 13.0, V13.0.88
// Based on NVVM 20.0.0
//

.version 9.0
.target sm_100
.address_size 64

	// .globl	_Z3addiPfS_S_

.visible .entry _Z3addiPfS_S_(
	.param .u32 _Z3addiPfS_S__param_0,
	.param .u64 .ptr .align 1 _Z3addiPfS_S__param_1,
	.param .u64 .ptr .align 1 _Z3addiPfS_S__param_2,
	.param .u64 .ptr .align 1 _Z3addiPfS_S__param_3
)
{
	.reg .pred 	%p<2>;
	.reg .b32 	%r<7>;
	.reg .b64 	%rd<5>;

	ld.param.u32 	%r2, [_Z3addiPfS_S__param_0];
	ld.param.u64 	%rd1, [_Z3addiPfS_S__param_3];
	mov.u32 	%r3, %ctaid.x;
	mov.u32 	%r4, %ntid.x;
	mov.u32 	%r5, %tid.x;
	mad.lo.s32 	%r1, %r3, %r4, %r5;
	setp.ge.s32 	%p1, %r1, %r2;
	@%p1 bra 	$L__BB0_2;
	cvta.to.global.u64 	%rd2, %rd1;
	mul.wide.s32 	%rd3, %r1, 4;
	add.s64 	%rd4, %rd2, %rd3;
	mov.b32 	%r6, 1091567616;
	st.global.u32 	[%rd4], %r6;
$L__BB0_2:
	ret;

}


// ===== COMPILED SASS (sm_100) =====

	.target	sm_100

	.elftype	@"ET_EXEC"


//--------------------- .note.nv.tkinfo           --------------------------
	.section	.note.nv.tkinfo,"",@"SHT_NOTE"
	.sectionflags	@"SHF_NOTE_NV_TKINFO"
	.tkinfo
        /*0018*/ 	.word	0x00000002
        /*0030*/ 	.string	""
        /*0030*/ 	.string	"ptxas"
        /*0030*/ 	.string	"Cuda compilation tools, release 13.0, V13.0.88"
        /*0030*/ 	.string	"Build cuda_13.0.r13.0/compiler.36424714_0"
        /*0030*/ 	.string	"-arch sm_100 -m 64 "



//--------------------- .note.nv.cuinfo           --------------------------
	.section	.note.nv.cuinfo,"",@"SHT_NOTE"
	.sectionflags	@"SHF_NOTE_NV_CUINFO"
        /*0018*/ 	.short	0x0002
        /*001a*/ 	.short	0x0064
        /*001c*/ 	.short	0x0082
	.zero		2


//--------------------- .nv.info                  --------------------------
	.section	.nv.info,"",@"SHT_CUDA_INFO"
	.align	4


	//----- nvinfo : EIATTR_REGCOUNT
	.align		4
        /*0000*/ 	.byte	0x04, 0x2f
        /*0002*/ 	.short	(.L_1 - .L_0)
	.align		4
.L_0:
        /*0004*/ 	.word	index@(_Z3addiPfS_S_)
        /*0008*/ 	.word	0x0000000a


	//----- nvinfo : EIATTR_FRAME_SIZE
	.align		4
.L_1:
        /*000c*/ 	.byte	0x04, 0x11
        /*000e*/ 	.short	(.L_3 - .L_2)
	.align		4
.L_2:
        /*0010*/ 	.word	index@(_Z3addiPfS_S_)
        /*0014*/ 	.word	0x00000000


	//----- nvinfo : EIATTR_MIN_STACK_SIZE
	.align		4
.L_3:
        /*0018*/ 	.byte	0x04, 0x12
        /*001a*/ 	.short	(.L_5 - .L_4)
	.align		4
.L_4:
        /*001c*/ 	.word	index@(_Z3addiPfS_S_)
        /*0020*/ 	.word	0x00000000
.L_5:


//--------------------- .nv.compat                --------------------------
	.section	.nv.compat,"",@"SHT_CUDA_COMPAT_INFO"
	.align	4
        /*0000*/ 	.byte	0x02, 0x09, 0x00, 0x00, 0x02, 0x02, 0x01, 0x00, 0x02, 0x05, 0x05, 0x00, 0x03, 0x07, 0x01, 0x01
        /*0010*/ 	.byte	0x02, 0x03, 0x00, 0x00, 0x02, 0x06, 0x01, 0x00, 0x04, 0x0b, 0x08, 0x00, 0x09, 0x00, 0x00, 0x00
        /*0020*/ 	.byte	0x00, 0x00, 0x00, 0x00


//--------------------- .nv.info._Z3addiPfS_S_    --------------------------
	.section	.nv.info._Z3addiPfS_S_,"",@"SHT_CUDA_INFO"
	.sectionflags	@""
	.align	4


	//----- nvinfo : EIATTR_CUDA_API_VERSION
	.align		4
        /*0000*/ 	.byte	0x04, 0x37
        /*0002*/ 	.short	(.L_7 - .L_6)
.L_6:
        /*0004*/ 	.word	0x00000082


	//----- nvinfo : EIATTR_KPARAM_INFO
	.align		4
.L_7:
        /*0008*/ 	.byte	0x04, 0x17
        /*000a*/ 	.short	(.L_9 - .L_8)
.L_8:
        /*000c*/ 	.word	0x00000000
        /*0010*/ 	.short	0x0003
        /*0012*/ 	.short	0x0018
        /*0014*/ 	.byte	0x00, 0xf5, 0x21, 0x00


	//----- nvinfo : EIATTR_KPARAM_INFO
	.align		4
.L_9:
        /*0018*/ 	.byte	0x04, 0x17
        /*001a*/ 	.short	(.L_11 - .L_10)
.L_10:
        /*001c*/ 	.word	0x00000000
        /*0020*/ 	.short	0x0002
        /*0022*/ 	.short	0x0010
        /*0024*/ 	.byte	0x00, 0xf5, 0x21, 0x00


	//----- nvinfo : EIATTR_KPARAM_INFO
	.align		4
.L_11:
        /*0028*/ 	.byte	0x04, 0x17
        /*002a*/ 	.short	(.L_13 - .L_12)
.L_12:
        /*002c*/ 	.word	0x00000000
        /*0030*/ 	.short	0x0001
        /*0032*/ 	.short	0x0008
        /*0034*/ 	.byte	0x00, 0xf5, 0x21, 0x00


	//----- nvinfo : EIATTR_KPARAM_INFO
	.align		4
.L_13:
        /*0038*/ 	.byte	0x04, 0x17
        /*003a*/ 	.short	(.L_15 - .L_14)
.L_14:
        /*003c*/ 	.word	0x00000000
        /*0040*/ 	.short	0x0000
        /*0042*/ 	.short	0x0000
        /*0044*/ 	.byte	0x00, 0xf0, 0x11, 0x00


	//----- nvinfo : EIATTR_SPARSE_MMA_MASK
	.align		4
.L_15:
        /*0048*/ 	.byte	0x03, 0x50
        /*004a*/ 	.short	0x0000


	//----- nvinfo : EIATTR_MAXREG_COUNT
	.align		4
        /*004c*/ 	.byte	0x03, 0x1b
        /*004e*/ 	.short	0x00ff


	//----- nvinfo : EIATTR_MERCURY_ISA_VERSION
	.align		4
        /*0050*/ 	.byte	0x03, 0x5f
        /*0052*/ 	.short	0x0101


	//----- nvinfo : EIATTR_VRC_CTA_INIT_COUNT
	.align		4
        /*0054*/ 	.byte	0x02, 0x4a
	.zero		1
	.zero		1


	//----- nvinfo : EIATTR_EXIT_INSTR_OFFSETS
	.align		4
        /*0058*/ 	.byte	0x04, 0x1c
        /*005a*/ 	.short	(.L_17 - .L_16)


	//   ....[0]....
.L_16:
        /*005c*/ 	.word	0x00000070


	//   ....[1]....
        /*0060*/ 	.word	0x000000d0


	//----- nvinfo : EIATTR_CBANK_PARAM_SIZE
	.align		4
.L_17:
        /*0064*/ 	.byte	0x03, 0x19
        /*0066*/ 	.short	0x0020


	//----- nvinfo : EIATTR_PARAM_CBANK
	.align		4
        /*0068*/ 	.byte	0x04, 0x0a
        /*006a*/ 	.short	(.L_19 - .L_18)
	.align		4
.L_18:
        /*006c*/ 	.word	index@(.nv.constant0._Z3addiPfS_S_)
        /*0070*/ 	.short	0x0380
        /*0072*/ 	.short	0x0020


	//----- nvinfo : EIATTR_SW_WAR
	.align		4
.L_19:
        /*0074*/ 	.byte	0x04, 0x36
        /*0076*/ 	.short	(.L_21 - .L_20)
.L_20:
        /*0078*/ 	.word	0x00000008
.L_21:


//--------------------- .nv.callgraph             --------------------------
	.section	.nv.callgraph,"",@"SHT_CUDA_CALLGRAPH"
	.align	4
	.sectionentsize	8
	.align		4
        /*0000*/ 	.word	0x00000000
	.align		4
        /*0004*/ 	.word	0xffffffff
	.align		4
        /*0008*/ 	.word	0x00000000
	.align		4
        /*000c*/ 	.word	0xfffffffe
	.align		4
        /*0010*/ 	.word	0x00000000
	.align		4
        /*0014*/ 	.word	0xfffffffd
	.align		4
        /*0018*/ 	.word	0x00000000
	.align		4
        /*001c*/ 	.word	0xfffffffc


//--------------------- .text._Z3addiPfS_S_       --------------------------
	.section	.text._Z3addiPfS_S_,"ax",@progbits
	.align	128
        .global         _Z3addiPfS_S_
        .type           _Z3addiPfS_S_,@function
        .size           _Z3addiPfS_S_,(.L_x_1 - _Z3addiPfS_S_)
        .other          _Z3addiPfS_S_,@"STO_CUDA_ENTRY STV_DEFAULT"
_Z3addiPfS_S_:
.text._Z3addiPfS_S_:
[----:B------:R-:W-:Y:S01]  /*0000*/  LDC R1, c[0x0][0x37c] ;  /* 0x0000df00ff017b82 */ /* 0x000fe20000000800 */
[----:B------:R-:W0:Y:S07]  /*0010*/  S2R R0, SR_TID.X ;  /* 0x0000000000007919 */ /* 0x000e2e0000002100 */
[----:B------:R-:W0:Y:S01]  /*0020*/  S2UR UR4, SR_CTAID.X ;  /* 0x00000000000479c3 */ /* 0x000e220000002500 */
[----:B------:R-:W1:Y:S07]  /*0030*/  LDCU UR5, c[0x0][0x380] ;  /* 0x00007000ff0577ac */ /* 0x000e6e0008000800 */
[----:B------:R-:W0:Y:S02]  /*0040*/  LDC R5, c[0x0][0x360] ;  /* 0x0000d800ff057b82 */ /* 0x000e240000000800 */
[----:B0-----:R-:W-:-:S05]  /*0050*/  IMAD R5, R5, UR4, R0 ;  /* 0x0000000405057c24 */ /* 0x001fca000f8e0200 */
[----:B-1----:R-:W-:-:S13]  /*0060*/  ISETP.GE.AND P0, PT, R5, UR5, PT ;  /* 0x0000000505007c0c */ /* 0x002fda000bf06270 */
[----:B------:R-:W-:Y:S05]  /*0070*/  @P0 EXIT ;  /* 0x000000000000094d */ /* 0x000fea0003800000 */
[----:B------:R-:W0:Y:S01]  /*0080*/  LDC.64 R2, c[0x0][0x398] ;  /* 0x0000e600ff027b82 */ /* 0x000e220000000a00 */
[----:B------:R-:W1:Y:S01]  /*0090*/  LDCU.64 UR4, c[0x0][0x358] ;  /* 0x00006b00ff0477ac */ /* 0x000e620008000a00 */
[----:B------:R-:W-:Y:S02]  /*00a0*/  HFMA2 R7, -RZ, RZ, 2.53125, 0 ;  /* 0x41100000ff077431 */ /* 0x000fe400000001ff */
[----:B0-----:R-:W-:-:S05]  /*00b0*/  IMAD.WIDE R2, R5, 0x4, R2 ;  /* 0x0000000405027825 */ /* 0x001fca00078e0202 */
[----:B-1----:R-:W-:Y:S01]  /*00c0*/  STG.E desc[UR4][R2.64], R7 ;  /* 0x0000000702007986 */ /* 0x002fe2000c101904 */
[----:B------:R-:W-:Y:S05]  /*00d0*/  EXIT ;  /* 0x000000000000794d */ /* 0x000fea0003800000 */
.L_x_0:
[----:B------:R-:W-:-:S00]  /*00e0*/  BRA `(.L_x_0) ;  /* 0xfffffffc00fc7947 */ /* 0x000fc0000383ffff */
[----:B------:R-:W-:-:S00]  /*00f0*/  NOP ;  /* 0x0000000000007918 */ /* 0x000fc00000000000 */
        /* <DEDUP_REMOVED lines=8> */
.L_x_1:


//--------------------- .nv.shared.reserved.0     --------------------------
	.section	.nv.shared.reserved.0,"aw",@nobits
	.weak		__nv_reservedSMEM_offset_0_alias
	.size		__nv_reservedSMEM_offset_0_alias, 0, 64
	.other		__nv_reservedSMEM_offset_0_alias,@"STO_CUDA_RESERVED_SHARED STV_DEFAULT"
__nv_reservedSMEM_offset_0_alias:
	.zero		0
	.zero		64


//--------------------- .nv.constant0._Z3addiPfS_S_ --------------------------
	.section	.nv.constant0._Z3addiPfS_S_,"a",@progbits
	.sectionflags	@""
	.align	4
.nv.constant0._Z3addiPfS_S_:
	.zero		928


//--------------------- SYMBOLS --------------------------

	.type		.nv.reservedSmem.offset0,@object
	.size		.nv.reservedSmem.offset0,0x4
